//
// Generated by NVIDIA NVVM Compiler
//
// Compiler Build ID: CL-36424714
// Cuda compilation tools, release 13.0, V13.0.88
// Based on NVVM 20.0.0
//

.version 9.0
.target sm_100
.address_size 64

	// .globl	_Z6kerneliPKfS0_Pf

.visible .entry _Z6kerneliPKfS0_Pf(
	.param .u32 _Z6kerneliPKfS0_Pf_param_0,
	.param .u64 .ptr .align 1 _Z6kerneliPKfS0_Pf_param_1,
	.param .u64 .ptr .align 1 _Z6kerneliPKfS0_Pf_param_2,
	.param .u64 .ptr .align 1 _Z6kerneliPKfS0_Pf_param_3
)
{
	.reg .pred 	%p<10>;
	.reg .b32 	%r<74>;
	.reg .b32 	%f<68>;
	.reg .b64 	%rd<61>;

	ld.param.u32 	%r40, [_Z6kerneliPKfS0_Pf_param_0];
	ld.param.u64 	%rd7, [_Z6kerneliPKfS0_Pf_param_1];
	ld.param.u64 	%rd8, [_Z6kerneliPKfS0_Pf_param_2];
	ld.param.u64 	%rd6, [_Z6kerneliPKfS0_Pf_param_3];
	cvta.to.global.u64 	%rd1, %rd8;
	cvta.to.global.u64 	%rd2, %rd7;
	mov.u32 	%r41, %ctaid.x;
	mov.u32 	%r42, %ctaid.y;
	mov.u32 	%r1, %tid.x;
	mov.u32 	%r43, %tid.y;
	mul.lo.s32 	%r44, %r40, %r42;
	shl.b32 	%r45, %r44, 4;
	mad.lo.s32 	%r2, %r40, %r43, %r45;
	shl.b32 	%r3, %r41, 4;
	add.s32 	%r4, %r3, %r1;
	setp.lt.s32 	%p1, %r40, 1;
	mov.f32 	%f67, 0f00000000;
	@%p1 bra 	$L__BB0_12;
	and.b32  	%r5, %r40, 7;
	setp.lt.u32 	%p2, %r40, 8;
	mov.f32 	%f67, 0f00000000;
	mov.b32 	%r72, 0;
	@%p2 bra 	$L__BB0_4;
	and.b32  	%r72, %r40, 2147483640;
	neg.s32 	%r70, %r72;
	add.s32 	%r47, %r1, %r40;
	add.s32 	%r69, %r47, %r3;
	shl.b32 	%r9, %r40, 3;
	shl.b32 	%r48, %r40, 1;
	add.s32 	%r68, %r4, %r48;
	mad.lo.s32 	%r67, %r40, 3, %r4;
	shl.b32 	%r49, %r40, 2;
	add.s32 	%r66, %r4, %r49;
	mad.lo.s32 	%r65, %r40, 5, %r4;
	mad.lo.s32 	%r64, %r40, 6, %r4;
	mad.lo.s32 	%r63, %r40, 7, %r4;
	mul.wide.u32 	%rd9, %r2, 4;
	add.s64 	%rd10, %rd9, %rd2;
	add.s64 	%rd60, %rd10, 16;
	mov.f32 	%f67, 0f00000000;
	mov.u32 	%r62, %r4;
$L__BB0_3:
	.pragma "nounroll";
	ld.global.f32 	%f17, [%rd60+-16];
	mul.wide.u32 	%rd11, %r62, 4;
	add.s64 	%rd12, %rd1, %rd11;
	ld.global.f32 	%f18, [%rd12];
	fma.rn.f32 	%f19, %f17, %f18, %f67;
	ld.global.f32 	%f20, [%rd60+-12];
	mul.wide.u32 	%rd13, %r69, 4;
	add.s64 	%rd14, %rd1, %rd13;
	ld.global.f32 	%f21, [%rd14];
	fma.rn.f32 	%f22, %f20, %f21, %f19;
	ld.global.f32 	%f23, [%rd60+-8];
	mul.wide.u32 	%rd15, %r68, 4;
	add.s64 	%rd16, %rd1, %rd15;
	ld.global.f32 	%f24, [%rd16];
	fma.rn.f32 	%f25, %f23, %f24, %f22;
	ld.global.f32 	%f26, [%rd60+-4];
	mul.wide.u32 	%rd17, %r67, 4;
	add.s64 	%rd18, %rd1, %rd17;
	ld.global.f32 	%f27, [%rd18];
	fma.rn.f32 	%f28, %f26, %f27, %f25;
	ld.global.f32 	%f29, [%rd60];
	mul.wide.u32 	%rd19, %r66, 4;
	add.s64 	%rd20, %rd1, %rd19;
	ld.global.f32 	%f30, [%rd20];
	fma.rn.f32 	%f31, %f29, %f30, %f28;
	ld.global.f32 	%f32, [%rd60+4];
	mul.wide.u32 	%rd21, %r65, 4;
	add.s64 	%rd22, %rd1, %rd21;
	ld.global.f32 	%f33, [%rd22];
	fma.rn.f32 	%f34, %f32, %f33, %f31;
	ld.global.f32 	%f35, [%rd60+8];
	mul.wide.u32 	%rd23, %r64, 4;
	add.s64 	%rd24, %rd1, %rd23;
	ld.global.f32 	%f36, [%rd24];
	fma.rn.f32 	%f37, %f35, %f36, %f34;
	ld.global.f32 	%f38, [%rd60+12];
	mul.wide.u32 	%rd25, %r63, 4;
	add.s64 	%rd26, %rd1, %rd25;
	ld.global.f32 	%f39, [%rd26];
	fma.rn.f32 	%f67, %f38, %f39, %f37;
	add.s32 	%r70, %r70, 8;
	add.s32 	%r69, %r69, %r9;
	add.s32 	%r68, %r68, %r9;
	add.s32 	%r67, %r67, %r9;
	add.s32 	%r66, %r66, %r9;
	add.s32 	%r65, %r65, %r9;
	add.s32 	%r64, %r64, %r9;
	add.s32 	%r63, %r63, %r9;
	add.s32 	%r62, %r62, %r9;
	add.s64 	%rd60, %rd60, 32;
	setp.ne.s32 	%p3, %r70, 0;
	@%p3 bra 	$L__BB0_3;
$L__BB0_4:
	setp.eq.s32 	%p4, %r5, 0;
	@%p4 bra 	$L__BB0_12;
	and.b32  	%r35, %r40, 3;
	setp.lt.u32 	%p5, %r5, 4;
	@%p5 bra 	$L__BB0_7;
	add.s32 	%r50, %r2, %r72;
	mul.wide.u32 	%rd27, %r50, 4;
	add.s64 	%rd28, %rd2, %rd27;
	ld.global.f32 	%f41, [%rd28];
	mad.lo.s32 	%r51, %r72, %r40, %r4;
	mul.wide.u32 	%rd29, %r51, 4;
	add.s64 	%rd30, %rd1, %rd29;
	ld.global.f32 	%f42, [%rd30];
	fma.rn.f32 	%f43, %f41, %f42, %f67;
	cvt.u64.u32 	%rd31, %r2;
	cvt.u64.u32 	%rd32, %r72;
	add.s64 	%rd33, %rd31, %rd32;
	shl.b64 	%rd34, %rd33, 2;
	add.s64 	%rd35, %rd2, %rd34;
	ld.global.f32 	%f44, [%rd35+4];
	add.s32 	%r52, %r51, %r40;
	mul.wide.u32 	%rd36, %r52, 4;
	add.s64 	%rd37, %rd1, %rd36;
	ld.global.f32 	%f45, [%rd37];
	fma.rn.f32 	%f46, %f44, %f45, %f43;
	ld.global.f32 	%f47, [%rd35+8];
	add.s32 	%r53, %r52, %r40;
	mul.wide.u32 	%rd38, %r53, 4;
	add.s64 	%rd39, %rd1, %rd38;
	ld.global.f32 	%f48, [%rd39];
	fma.rn.f32 	%f49, %f47, %f48, %f46;
	ld.global.f32 	%f50, [%rd35+12];
	add.s32 	%r54, %r53, %r40;
	mul.wide.u32 	%rd40, %r54, 4;
	add.s64 	%rd41, %rd1, %rd40;
	ld.global.f32 	%f51, [%rd41];
	fma.rn.f32 	%f67, %f50, %f51, %f49;
	add.s32 	%r72, %r72, 4;
$L__BB0_7:
	setp.eq.s32 	%p6, %r35, 0;
	@%p6 bra 	$L__BB0_12;
	setp.eq.s32 	%p7, %r35, 1;
	@%p7 bra 	$L__BB0_10;
	add.s32 	%r55, %r2, %r72;
	mul.wide.u32 	%rd42, %r55, 4;
	add.s64 	%rd43, %rd2, %rd42;
	ld.global.f32 	%f53, [%rd43];
	mad.lo.s32 	%r56, %r72, %r40, %r4;
	mul.wide.u32 	%rd44, %r56, 4;
	add.s64 	%rd45, %rd1, %rd44;
	ld.global.f32 	%f54, [%rd45];
	fma.rn.f32 	%f55, %f53, %f54, %f67;
	cvt.u64.u32 	%rd46, %r2;
	cvt.u64.u32 	%rd47, %r72;
	add.s64 	%rd48, %rd46, %rd47;
	shl.b64 	%rd49, %rd48, 2;
	add.s64 	%rd50, %rd2, %rd49;
	ld.global.f32 	%f56, [%rd50+4];
	add.s32 	%r57, %r56, %r40;
	mul.wide.u32 	%rd51, %r57, 4;
	add.s64 	%rd52, %rd1, %rd51;
	ld.global.f32 	%f57, [%rd52];
	fma.rn.f32 	%f67, %f56, %f57, %f55;
	add.s32 	%r72, %r72, 2;
$L__BB0_10:
	and.b32  	%r58, %r40, 1;
	setp.eq.b32 	%p8, %r58, 1;
	not.pred 	%p9, %p8;
	@%p9 bra 	$L__BB0_12;
	add.s32 	%r59, %r2, %r72;
	mul.wide.u32 	%rd53, %r59, 4;
	add.s64 	%rd54, %rd2, %rd53;
	ld.global.f32 	%f58, [%rd54];
	mad.lo.s32 	%r60, %r72, %r40, %r4;
	mul.wide.u32 	%rd55, %r60, 4;
	add.s64 	%rd56, %rd1, %rd55;
	ld.global.f32 	%f59, [%rd56];
	fma.rn.f32 	%f67, %f58, %f59, %f67;
$L__BB0_12:
	cvta.to.global.u64 	%rd57, %rd6;
	add.s32 	%r61, %r2, %r4;
	mul.wide.s32 	%rd58, %r61, 4;
	add.s64 	%rd59, %rd57, %rd58;
	st.global.f32 	[%rd59], %f67;
	ret;

}


// ===== COMPILED SASS (sm_100) =====

	.target	sm_100

	.elftype	@"ET_EXEC"


//--------------------- .note.nv.tkinfo           --------------------------
	.section	.note.nv.tkinfo,"",@"SHT_NOTE"
	.sectionflags	@"SHF_NOTE_NV_TKINFO"
	.tkinfo
        /*0018*/ 	.word	0x00000002
        /*0030*/ 	.string	""
        /*0030*/ 	.string	"ptxas"
        /*0030*/ 	.string	"Cuda compilation tools, release 13.0, V13.0.88"
        /*0030*/ 	.string	"Build cuda_13.0.r13.0/compiler.36424714_0"
        /*0030*/ 	.string	"-arch sm_100 -m 64 "



//--------------------- .note.nv.cuinfo           --------------------------
	.section	.note.nv.cuinfo,"",@"SHT_NOTE"
	.sectionflags	@"SHF_NOTE_NV_CUINFO"
        /*0018*/ 	.short	0x0002
        /*001a*/ 	.short	0x0064
        /*001c*/ 	.short	0x0082
	.zero		2


//--------------------- .nv.info                  --------------------------
	.section	.nv.info,"",@"SHT_CUDA_INFO"
	.align	4


	//----- nvinfo : EIATTR_REGCOUNT
	.align		4
        /*0000*/ 	.byte	0x04, 0x2f
        /*0002*/ 	.short	(.L_1 - .L_0)
	.align		4
.L_0:
        /*0004*/ 	.word	index@(_Z6kerneliPKfS0_Pf)
        /*0008*/ 	.word	0x00000020


	//----- nvinfo : EIATTR_FRAME_SIZE
	.align		4
.L_1:
        /*000c*/ 	.byte	0x04, 0x11
        /*000e*/ 	.short	(.L_3 - .L_2)
	.align		4
.L_2:
        /*0010*/ 	.word	index@(_Z6kerneliPKfS0_Pf)
        /*0014*/ 	.word	0x00000000


	//----- nvinfo : EIATTR_MIN_STACK_SIZE
	.align		4
.L_3:
        /*0018*/ 	.byte	0x04, 0x12
        /*001a*/ 	.short	(.L_5 - .L_4)
	.align		4
.L_4:
        /*001c*/ 	.word	index@(_Z6kerneliPKfS0_Pf)
        /*0020*/ 	.word	0x00000000
.L_5:


//--------------------- .nv.compat                --------------------------
	.section	.nv.compat,"",@"SHT_CUDA_COMPAT_INFO"
	.align	4
        /*0000*/ 	.byte	0x02, 0x09, 0x00, 0x00, 0x02, 0x02, 0x01, 0x00, 0x02, 0x05, 0x05, 0x00, 0x03, 0x07, 0x01, 0x01
        /*0010*/ 	.byte	0x02, 0x03, 0x00, 0x00, 0x02, 0x06, 0x01, 0x00, 0x04, 0x0b, 0x08, 0x00, 0x09, 0x00, 0x00, 0x00
        /*0020*/ 	.byte	0x00, 0x00, 0x00, 0x00


//--------------------- .nv.info._Z6kerneliPKfS0_Pf --------------------------
	.section	.nv.info._Z6kerneliPKfS0_Pf,"",@"SHT_CUDA_INFO"
	.sectionflags	@""
	.align	4


	//----- nvinfo : EIATTR_CUDA_API_VERSION
	.align		4
        /*0000*/ 	.byte	0x04, 0x37
        /*0002*/ 	.short	(.L_7 - .L_6)
.L_6:
        /*0004*/ 	.word	0x00000082


	//----- nvinfo : EIATTR_KPARAM_INFO
	.align		4
.L_7:
        /*0008*/ 	.byte	0x04, 0x17
        /*000a*/ 	.short	(.L_9 - .L_8)
.L_8:
        /*000c*/ 	.word	0x00000000
        /*0010*/ 	.short	0x0003
        /*0012*/ 	.short	0x0018
        /*0014*/ 	.byte	0x00, 0xf5, 0x21, 0x00


	//----- nvinfo : EIATTR_KPARAM_INFO
	.align		4
.L_9:
        /*0018*/ 	.byte	0x04, 0x17
        /*001a*/ 	.short	(.L_11 - .L_10)
.L_10:
        /*001c*/ 	.word	0x00000000
        /*0020*/ 	.short	0x0002
        /*0022*/ 	.short	0x0010
        /*0024*/ 	.byte	0x00, 0xf5, 0x21, 0x00


	//----- nvinfo : EIATTR_KPARAM_INFO
	.align		4
.L_11:
        /*0028*/ 	.byte	0x04, 0x17
        /*002a*/ 	.short	(.L_13 - .L_12)
.L_12:
        /*002c*/ 	.word	0x00000000
        /*0030*/ 	.short	0x0001
        /*0032*/ 	.short	0x0008
        /*0034*/ 	.byte	0x00, 0xf5, 0x21, 0x00


	//----- nvinfo : EIATTR_KPARAM_INFO
	.align		4
.L_13:
        /*0038*/ 	.byte	0x04, 0x17
        /*003a*/ 	.short	(.L_15 - .L_14)
.L_14:
        /*003c*/ 	.word	0x00000000
        /*0040*/ 	.short	0x0000
        /*0042*/ 	.short	0x0000
        /*0044*/ 	.byte	0x00, 0xf0, 0x11, 0x00


	//----- nvinfo : EIATTR_SPARSE_MMA_MASK
	.align		4
.L_15:
        /*0048*/ 	.byte	0x03, 0x50
        /*004a*/ 	.short	0x0000


	//----- nvinfo : EIATTR_MAXREG_COUNT
	.align		4
        /*004c*/ 	.byte	0x03, 0x1b
        /*004e*/ 	.short	0x00ff


	//----- nvinfo : EIATTR_MERCURY_ISA_VERSION
	.align		4
        /*0050*/ 	.byte	0x03, 0x5f
        /*0052*/ 	.short	0x0101


	//----- nvinfo : EIATTR_VRC_CTA_INIT_COUNT
	.align		4
        /*0054*/ 	.byte	0x02, 0x4a
	.zero		1
	.zero		1


	//----- nvinfo : EIATTR_EXIT_INSTR_OFFSETS
	.align		4
        /*0058*/ 	.byte	0x04, 0x1c
        /*005a*/ 	.short	(.L_17 - .L_16)


	//   ....[0]....
.L_16:
        /*005c*/ 	.word	0x000009e0


	//----- nvinfo : EIATTR_CBANK_PARAM_SIZE
	.align		4
.L_17:
        /*0060*/ 	.byte	0x03, 0x19
        /*0062*/ 	.short	0x0020


	//----- nvinfo : EIATTR_PARAM_CBANK
	.align		4
        /*0064*/ 	.byte	0x04, 0x0a
        /*0066*/ 	.short	(.L_19 - .L_18)
	.align		4
.L_18:
        /*0068*/ 	.word	index@(.nv.constant0._Z6kerneliPKfS0_Pf)
        /*006c*/ 	.short	0x0380
        /*006e*/ 	.short	0x0020


	//----- nvinfo : EIATTR_SW_WAR
	.align		4
.L_19:
        /*0070*/ 	.byte	0x04, 0x36
        /*0072*/ 	.short	(.L_21 - .L_20)
.L_20:
        /*0074*/ 	.word	0x00000008
.L_21:


//--------------------- .nv.callgraph             --------------------------
	.section	.nv.callgraph,"",@"SHT_CUDA_CALLGRAPH"
	.align	4
	.sectionentsize	8
	.align		4
        /*0000*/ 	.word	0x00000000
	.align		4
        /*0004*/ 	.word	0xffffffff
	.align		4
        /*0008*/ 	.word	0x00000000
	.align		4
        /*000c*/ 	.word	0xfffffffe
	.align		4
        /*0010*/ 	.word	0x00000000
	.align		4
        /*0014*/ 	.word	0xfffffffd
	.align		4
        /*0018*/ 	.word	0x00000000
	.align		4
        /*001c*/ 	.word	0xfffffffc


//--------------------- .text._Z6kerneliPKfS0_Pf  --------------------------
	.section	.text._Z6kerneliPKfS0_Pf,"ax",@progbits
	.align	128
        .global         _Z6kerneliPKfS0_Pf
        .type           _Z6kerneliPKfS0_Pf,@function
        .size           _Z6kerneliPKfS0_Pf,(.L_x_6 - _Z6kerneliPKfS0_Pf)
        .other          _Z6kerneliPKfS0_Pf,@"STO_CUDA_ENTRY STV_DEFAULT"
_Z6kerneliPKfS0_Pf:
.text._Z6kerneliPKfS0_Pf:
[----:B------:R-:W-:Y:S08]  /*0000*/  LDC R1, c[0x0][0x37c] ;  /* 0x0000df00ff017b82 */ /* 0x000ff00000000800 */
[----:B------:R-:W0:Y:S01]  /*0010*/  LDC R0, c[0x0][0x380] ;  /* 0x0000e000ff007b82 */ /* 0x000e220000000800 */
[----:B------:R-:W1:Y:S01]  /*0020*/  S2R R4, SR_TID.Y ;  /* 0x0000000000047919 */ /* 0x000e620000002200 */
[----:B------:R-:W-:Y:S01]  /*0030*/  HFMA2 R12, -RZ, RZ, 0, 0 ;  /* 0x00000000ff0c7431 */ /* 0x000fe200000001ff */
[----:B------:R-:W2:Y:S05]  /*0040*/  S2R R6, SR_CTAID.X ;  /* 0x0000000000067919 */ /* 0x000eaa0000002500 */
[----:B------:R-:W3:Y:S01]  /*0050*/  S2UR UR4, SR_CTAID.Y ;  /* 0x00000000000479c3 */ /* 0x000ee20000002600 */
[----:B------:R-:W2:Y:S01]  /*0060*/  S2R R11, SR_TID.X ;  /* 0x00000000000b7919 */ /* 0x000ea20000002100 */
[C---:B0-----:R-:W-:Y:S01]  /*0070*/  ISETP.GE.AND P0, PT, R0.reuse, 0x1, PT ;  /* 0x000000010000780c */ /* 0x041fe20003f06270 */
[----:B---3--:R-:W-:Y:S01]  /*0080*/  IMAD R2, R0, UR4, RZ ;  /* 0x0000000400027c24 */ /* 0x008fe2000f8e02ff */
[----:B------:R-:W0:Y:S04]  /*0090*/  LDCU.64 UR4, c[0x0][0x358] ;  /* 0x00006b00ff0477ac */ /* 0x000e280008000a00 */
[----:B------:R-:W-:-:S02]  /*00a0*/  SHF.L.U32 R3, R2, 0x4, RZ ;  /* 0x0000000402037819 */ /* 0x000fc400000006ff */
[----:B--2---:R-:W-:-:S03]  /*00b0*/  LEA R5, R6, R11, 0x4 ;  /* 0x0000000b06057211 */ /* 0x004fc600078e20ff */
[----:B-1----:R-:W-:Y:S02]  /*00c0*/  IMAD R2, R4, R0, R3 ;  /* 0x0000000004027224 */ /* 0x002fe400078e0203 */
[----:B------:R-:W-:Y:S05]  /*00d0*/  @!P0 BRA `(.L_x_0) ;  /* 0x0000000800308947 */ /* 0x000fea0003800000 */
[C---:B------:R-:W-:Y:S02]  /*00e0*/  ISETP.GE.U32.AND P1, PT, R0.reuse, 0x8, PT ;  /* 0x000000080000780c */ /* 0x040fe40003f26070 */
[----:B------:R-:W-:Y:S02]  /*00f0*/  LOP3.LUT R4, R0, 0x7, RZ, 0xc0, !PT ;  /* 0x0000000700047812 */ /* 0x000fe400078ec0ff */
[----:B------:R-:W-:Y:S02]  /*0100*/  MOV R12, RZ ;  /* 0x000000ff000c7202 */ /* 0x000fe40000000f00 */
[----:B------:R-:W-:Y:S02]  /*0110*/  ISETP.NE.AND P0, PT, R4, RZ, PT ;  /* 0x000000ff0400720c */ /* 0x000fe40003f05270 */
[----:B------:R-:W-:-:S05]  /*0120*/  MOV R7, RZ ;  /* 0x000000ff00077202 */ /* 0x000fca0000000f00 */
[----:B------:R-:W-:Y:S06]  /*0130*/  @!P1 BRA `(.L_x_1) ;  /* 0x0000000400009947 */ /* 0x000fec0003800000 */
[----:B------:R-:W1:Y:S01]  /*0140*/  LDC.64 R8, c[0x0][0x388] ;  /* 0x0000e200ff087b82 */ /* 0x000e620000000a00 */
[----:B------:R-:W-:Y:S01]  /*0150*/  IMAD.IADD R3, R11, 0x1, R0 ;  /* 0x000000010b037824 */ /* 0x000fe200078e0200 */
[C---:B------:R-:W-:Y:S01]  /*0160*/  LOP3.LUT R7, R0.reuse, 0x7ffffff8, RZ, 0xc0, !PT ;  /* 0x7ffffff800077812 */ /* 0x040fe200078ec0ff */
[C-C-:B------:R-:W-:Y:S01]  /*0170*/  IMAD R11, R0.reuse, 0x3, R5.reuse ;  /* 0x00000003000b7824 */ /* 0x140fe200078e0205 */
[C---:B------:R-:W-:Y:S01]  /*0180*/  LEA R13, R0.reuse, R5, 0x2 ;  /* 0x00000005000d7211 */ /* 0x040fe200078e10ff */
[--C-:B------:R-:W-:Y:S01]  /*0190*/  IMAD R25, R0, 0x5, R5.reuse ;  /* 0x0000000500197824 */ /* 0x100fe200078e0205 */
[----:B------:R-:W-:Y:S01]  /*01a0*/  LEA R3, R6, R3, 0x4 ;  /* 0x0000000306037211 */ /* 0x000fe200078e20ff */
[----:B------:R-:W-:Y:S01]  /*01b0*/  IMAD R29, R0, 0x6, R5 ;  /* 0x00000006001d7824 */ /* 0x000fe200078e0205 */
[----:B------:R-:W-:Y:S01]  /*01c0*/  MOV R10, R5 ;  /* 0x00000005000a7202 */ /* 0x000fe20000000f00 */
[----:B------:R-:W-:Y:S01]  /*01d0*/  IMAD.MOV.U32 R12, RZ, RZ, RZ ;  /* 0x000000ffff0c7224 */ /* 0x000fe200078e00ff */
[----:B------:R-:W-:Y:S01]  /*01e0*/  IADD3 R6, PT, PT, -R7, RZ, RZ ;  /* 0x000000ff07067210 */ /* 0x000fe20007ffe1ff */
[----:B-1----:R-:W-:-:S03]  /*01f0*/  IMAD.WIDE.U32 R8, R2, 0x4, R8 ;  /* 0x0000000402087825 */ /* 0x002fc600078e0008 */
[----:B------:R-:W-:Y:S01]  /*0200*/  IADD3 R20, P1, PT, R8, 0x10, RZ ;  /* 0x0000001008147810 */ /* 0x000fe20007f3e0ff */
[----:B------:R-:W-:-:S03]  /*0210*/  IMAD R8, R0, 0x7, R5 ;  /* 0x0000000700087824 */ /* 0x000fc600078e0205 */
[----:B------:R-:W-:Y:S02]  /*0220*/  IADD3.X R23, PT, PT, RZ, R9, RZ, P1, !PT ;  /* 0x00000009ff177210 */ /* 0x000fe40000ffe4ff */
[----:B------:R-:W-:-:S07]  /*0230*/  LEA R9, R0, R5, 0x1 ;  /* 0x0000000500097211 */ /* 0x000fce00078e08ff */
.L_x_2:
[----:B------:R-:W1:Y:S01]  /*0240*/  LDC.64 R16, c[0x0][0x390] ;  /* 0x0000e400ff107b82 */ /* 0x000e620000000a00 */
[----:B------:R-:W-:Y:S02]  /*0250*/  MOV R14, R20 ;  /* 0x00000014000e7202 */ /* 0x000fe40000000f00 */
[----:B------:R-:W-:-:S05]  /*0260*/  MOV R15, R23 ;  /* 0x00000017000f7202 */ /* 0x000fca0000000f00 */
[----:B0-----:R-:W2:Y:S04]  /*0270*/  LDG.E R21, desc[UR4][R14.64+-0x10] ;  /* 0xfffff0040e157981 */ /* 0x001ea8000c1e1900 */
[----:B------:R-:W3:Y:S04]  /*0280*/  LDG.E R28, desc[UR4][R14.64+-0x8] ;  /* 0xfffff8040e1c7981 */ /* 0x000ee8000c1e1900 */
[----:B------:R-:W4:Y:S01]  /*0290*/  LDG.E R24, desc[UR4][R14.64+-0x4] ;  /* 0xfffffc040e187981 */ /* 0x000f22000c1e1900 */
[----:B-1----:R-:W-:-:S06]  /*02a0*/  IMAD.WIDE.U32 R26, R10, 0x4, R16 ;  /* 0x000000040a1a7825 */ /* 0x002fcc00078e0010 */
[----:B------:R-:W2:Y:S01]  /*02b0*/  LDG.E R26, desc[UR4][R26.64] ;  /* 0x000000041a1a7981 */ /* 0x000ea2000c1e1900 */
[----:B------:R-:W-:-:S04]  /*02c0*/  IMAD.WIDE.U32 R22, R3, 0x4, R16 ;  /* 0x0000000403167825 */ /* 0x000fc800078e0010 */
[----:B------:R-:W-:Y:S02]  /*02d0*/  IMAD.WIDE.U32 R18, R9, 0x4, R16 ;  /* 0x0000000409127825 */ /* 0x000fe400078e0010 */
[----:B------:R2:W5:Y:S04]  /*02e0*/  LDG.E R22, desc[UR4][R22.64] ;  /* 0x0000000416167981 */ /* 0x000568000c1e1900 */
[----:B------:R-:W3:Y:S01]  /*02f0*/  LDG.E R19, desc[UR4][R18.64] ;  /* 0x0000000412137981 */ /* 0x000ee2000c1e1900 */
[----:B--2---:R-:W-:-:S03]  /*0300*/  FFMA R23, R21, R26, R12 ;  /* 0x0000001a15177223 */ /* 0x004fc6000000000c */
[----:B------:R-:W5:Y:S01]  /*0310*/  LDG.E R26, desc[UR4][R14.64+-0xc] ;  /* 0xfffff4040e1a7981 */ /* 0x000f62000c1e1900 */
[----:B------:R-:W-:-:S05]  /*0320*/  IMAD.WIDE.U32 R20, R11, 0x4, R16 ;  /* 0x000000040b147825 */ /* 0x000fca00078e0010 */
[----:B------:R-:W4:Y:S04]  /*0330*/  LDG.E R12, desc[UR4][R20.64] ;  /* 0x00000004140c7981 */ /* 0x000f28000c1e1900 */
[----:B------:R-:W2:Y:S04]  /*0340*/  LDG.E R20, desc[UR4][R14.64+0x4] ;  /* 0x000004040e147981 */ /* 0x000ea8000c1e1900 */
[----:B------:R-:W2:Y:S01]  /*0350*/  LDG.E R21, desc[UR4][R14.64+0x8] ;  /* 0x000008040e157981 */ /* 0x000ea2000c1e1900 */
[----:B-----5:R-:W-:Y:S01]  /*0360*/  FFMA R23, R26, R22, R23 ;  /* 0x000000161a177223 */ /* 0x020fe20000000017 */
[----:B------:R-:W-:-:S04]  /*0370*/  IMAD.WIDE.U32 R26, R13, 0x4, R16 ;  /* 0x000000040d1a7825 */ /* 0x000fc800078e0010 */
[----:B---3--:R-:W-:Y:S01]  /*0380*/  FFMA R28, R28, R19, R23 ;  /* 0x000000131c1c7223 */ /* 0x008fe20000000017 */
[----:B------:R-:W-:Y:S01]  /*0390*/  IMAD.WIDE.U32 R22, R25, 0x4, R16 ;  /* 0x0000000419167825 */ /* 0x000fe200078e0010 */
[----:B------:R-:W3:Y:S03]  /*03a0*/  LDG.E R27, desc[UR4][R26.64] ;  /* 0x000000041a1b7981 */ /* 0x000ee6000c1e1900 */
[----:B----4-:R-:W-:Y:S02]  /*03b0*/  FFMA R12, R24, R12, R28 ;  /* 0x0000000c180c7223 */ /* 0x010fe4000000001c */
[----:B------:R-:W3:Y:S04]  /*03c0*/  LDG.E R24, desc[UR4][R14.64] ;  /* 0x000000040e187981 */ /* 0x000ee8000c1e1900 */
[----:B------:R-:W2:Y:S01]  /*03d0*/  LDG.E R23, desc[UR4][R22.64] ;  /* 0x0000000416177981 */ /* 0x000ea2000c1e1900 */
[----:B------:R-:W-:-:S03]  /*03e0*/  IMAD.WIDE.U32 R18, R29, 0x4, R16 ;  /* 0x000000041d127825 */ /* 0x000fc600078e0010 */
[----:B------:R-:W4:Y:S01]  /*03f0*/  LDG.E R26, desc[UR4][R14.64+0xc] ;  /* 0x00000c040e1a7981 */ /* 0x000f22000c1e1900 */
[----:B------:R-:W-:-:S03]  /*0400*/  IMAD.WIDE.U32 R16, R8, 0x4, R16 ;  /* 0x0000000408107825 */ /* 0x000fc600078e0010 */
[----:B------:R-:W5:Y:S04]  /*0410*/  LDG.E R18, desc[UR4][R18.64] ;  /* 0x0000000412127981 */ /* 0x000f68000c1e1900 */
[----:B------:R-:W4:Y:S01]  /*0420*/  LDG.E R16, desc[UR4][R16.64] ;  /* 0x0000000410107981 */ /* 0x000f22000c1e1900 */
[----:B------:R-:W-:Y:S01]  /*0430*/  VIADD R6, R6, 0x8 ;  /* 0x0000000806067836 */ /* 0x000fe20000000000 */
[C---:B------:R-:W-:Y:S01]  /*0440*/  LEA R3, R0.reuse, R3, 0x3 ;  /* 0x0000000300037211 */ /* 0x040fe200078e18ff */
[C---:B------:R-:W-:Y:S01]  /*0450*/  IMAD R13, R0.reuse, 0x8, R13 ;  /* 0x00000008000d7824 */ /* 0x040fe200078e020d */
[C---:B------:R-:W-:Y:S02]  /*0460*/  LEA R9, R0.reuse, R9, 0x3 ;  /* 0x0000000900097211 */ /* 0x040fe400078e18ff */
[----:B------:R-:W-:-:S02]  /*0470*/  LEA R11, R0, R11, 0x3 ;  /* 0x0000000b000b7211 */ /* 0x000fc400078e18ff */
[C---:B------:R-:W-:Y:S02]  /*0480*/  LEA R25, R0.reuse, R25, 0x3 ;  /* 0x0000001900197211 */ /* 0x040fe400078e18ff */
[C---:B------:R-:W-:Y:S02]  /*0490*/  LEA R29, R0.reuse, R29, 0x3 ;  /* 0x0000001d001d7211 */ /* 0x040fe400078e18ff */
[C---:B------:R-:W-:Y:S02]  /*04a0*/  LEA R8, R0.reuse, R8, 0x3 ;  /* 0x0000000800087211 */ /* 0x040fe400078e18ff */
[----:B------:R-:W-:Y:S01]  /*04b0*/  LEA R10, R0, R10, 0x3 ;  /* 0x0000000a000a7211 */ /* 0x000fe200078e18ff */
[----:B---3--:R-:W-:-:S04]  /*04c0*/  FFMA R27, R24, R27, R12 ;  /* 0x0000001b181b7223 */ /* 0x008fc8000000000c */
[----:B--2---:R-:W-:Y:S01]  /*04d0*/  FFMA R12, R20, R23, R27 ;  /* 0x00000017140c7223 */ /* 0x004fe2000000001b */
[----:B------:R-:W-:-:S04]  /*04e0*/  IADD3 R20, P1, PT, R14, 0x20, RZ ;  /* 0x000000200e147810 */ /* 0x000fc80007f3e0ff */
[----:B------:R-:W-:Y:S02]  /*04f0*/  IADD3.X R23, PT, PT, RZ, R15, RZ, P1, !PT ;  /* 0x0000000fff177210 */ /* 0x000fe40000ffe4ff */
[----:B------:R-:W-:Y:S01]  /*0500*/  ISETP.NE.AND P1, PT, R6, RZ, PT ;  /* 0x000000ff0600720c */ /* 0x000fe20003f25270 */
[----:B-----5:R-:W-:-:S04]  /*0510*/  FFMA R21, R21, R18, R12 ;  /* 0x0000001215157223 */ /* 0x020fc8000000000c */
[----:B----4-:R-:W-:-:S08]  /*0520*/  FFMA R12, R26, R16, R21 ;  /* 0x000000101a0c7223 */ /* 0x010fd00000000015 */
[----:B------:R-:W-:Y:S05]  /*0530*/  @P1 BRA `(.L_x_2) ;  /* 0xfffffffc00401947 */ /* 0x000fea000383ffff */
.L_x_1:
[----:B------:R-:W-:Y:S05]  /*0540*/  @!P0 BRA `(.L_x_0) ;  /* 0x0000000400148947 */ /* 0x000fea0003800000 */
[----:B------:R-:W-:Y:S02]  /*0550*/  ISETP.GE.U32.AND P1, PT, R4, 0x4, PT ;  /* 0x000000040400780c */ /* 0x000fe40003f26070 */
[----:B------:R-:W-:-:S04]  /*0560*/  LOP3.LUT R6, R0, 0x3, RZ, 0xc0, !PT ;  /* 0x0000000300067812 */ /* 0x000fc800078ec0ff */
[----:B------:R-:W-:-:S07]  /*0570*/  ISETP.NE.AND P0, PT, R6, RZ, PT ;  /* 0x000000ff0600720c */ /* 0x000fce0003f05270 */
[----:B------:R-:W-:Y:S06]  /*0580*/  @!P1 BRA `(.L_x_3) ;  /* 0x0000000000789947 */ /* 0x000fec0003800000 */
[----:B------:R-:W1:Y:S01]  /*0590*/  LDC.64 R18, c[0x0][0x388] ;  /* 0x0000e200ff127b82 */ /* 0x000e620000000a00 */
[----:B------:R-:W2:Y:S01]  /*05a0*/  LDCU.64 UR6, c[0x0][0x388] ;  /* 0x00007100ff0677ac */ /* 0x000ea20008000a00 */
[----:B------:R-:W-:Y:S01]  /*05b0*/  IMAD R21, R7, R0, R5 ;  /* 0x0000000007157224 */ /* 0x000fe200078e0205 */
[C---:B------:R-:W-:Y:S01]  /*05c0*/  IADD3 R4, P1, PT, R2.reuse, R7, RZ ;  /* 0x0000000702047210 */ /* 0x040fe20007f3e0ff */
[----:B------:R-:W-:-:S03]  /*05d0*/  IMAD.IADD R3, R2, 0x1, R7 ;  /* 0x0000000102037824 */ /* 0x000fc600078e0207 */
[-C--:B------:R-:W-:Y:S01]  /*05e0*/  IADD3 R11, PT, PT, R21, R0.reuse, RZ ;  /* 0x00000000150b7210 */ /* 0x080fe20007ffe0ff */
[----:B------:R-:W3:Y:S01]  /*05f0*/  LDC.64 R8, c[0x0][0x390] ;  /* 0x0000e400ff087b82 */ /* 0x000ee20000000a00 */
[----:B------:R-:W-:Y:S02]  /*0600*/  IADD3.X R13, PT, PT, RZ, RZ, RZ, P1, !PT ;  /* 0x000000ffff0d7210 */ /* 0x000fe40000ffe4ff */
[----:B--2---:R-:W-:Y:S01]  /*0610*/  LEA R10, P1, R4, UR6, 0x2 ;  /* 0x00000006040a7c11 */ /* 0x004fe2000f8210ff */
[----:B-1----:R-:W-:Y:S01]  /*0620*/  IMAD.WIDE.U32 R18, R3, 0x4, R18 ;  /* 0x0000000403127825 */ /* 0x002fe200078e0012 */
[----:B------:R-:W-:-:S05]  /*0630*/  IADD3 R3, PT, PT, R11, R0, RZ ;  /* 0x000000000b037210 */ /* 0x000fca0007ffe0ff */
[----:B0-----:R-:W2:Y:S01]  /*0640*/  LDG.E R19, desc[UR4][R18.64] ;  /* 0x0000000412137981 */ /* 0x001ea2000c1e1900 */
[----:B---3--:R-:W-:-:S04]  /*0650*/  IMAD.WIDE.U32 R20, R21, 0x4, R8 ;  /* 0x0000000415147825 */ /* 0x008fc800078e0008 */
[----:B------:R-:W-:Y:S01]  /*0660*/  IMAD.WIDE.U32 R14, R11, 0x4, R8 ;  /* 0x000000040b0e7825 */ /* 0x000fe200078e0008 */
[----:B------:R-:W-:Y:S01]  /*0670*/  LEA.HI.X R11, R4, UR7, R13, 0x2, P1 ;  /* 0x00000007040b7c11 */ /* 0x000fe200088f140d */
[----:B------:R-:W2:Y:S02]  /*0680*/  LDG.E R20, desc[UR4][R20.64] ;  /* 0x0000000414147981 */ /* 0x000ea4000c1e1900 */
[C-C-:B------:R-:W-:Y:S01]  /*0690*/  IMAD.WIDE.U32 R16, R3.reuse, 0x4, R8.reuse ;  /* 0x0000000403107825 */ /* 0x140fe200078e0008 */
[----:B------:R-:W-:Y:S01]  /*06a0*/  IADD3 R3, PT, PT, R3, R0, RZ ;  /* 0x0000000003037210 */ /* 0x000fe20007ffe0ff */
[----:B------:R-:W3:Y:S04]  /*06b0*/  LDG.E R14, desc[UR4][R14.64] ;  /* 0x000000040e0e7981 */ /* 0x000ee8000c1e1900 */
[----:B------:R-:W3:Y:S01]  /*06c0*/  LDG.E R4, desc[UR4][R10.64+0x4] ;  /* 0x000004040a047981 */ /* 0x000ee2000c1e1900 */
[----:B------:R-:W-:-:S03]  /*06d0*/  IMAD.WIDE.U32 R8, R3, 0x4, R8 ;  /* 0x0000000403087825 */ /* 0x000fc600078e0008 */
[----:B------:R-:W4:Y:S04]  /*06e0*/  LDG.E R16, desc[UR4][R16.64] ;  /* 0x0000000410107981 */ /* 0x000f28000c1e1900 */
[----:B------:R-:W4:Y:S04]  /*06f0*/  LDG.E R3, desc[UR4][R10.64+0x8] ;  /* 0x000008040a037981 */ /* 0x000f28000c1e1900 */
[----:B------:R-:W5:Y:S04]  /*0700*/  LDG.E R22, desc[UR4][R10.64+0xc] ;  /* 0x00000c040a167981 */ /* 0x000f68000c1e1900 */
[----:B------:R-:W5:Y:S01]  /*0710*/  LDG.E R8, desc[UR4][R8.64] ;  /* 0x0000000408087981 */ /* 0x000f62000c1e1900 */
[----:B------:R-:W-:Y:S01]  /*0720*/  IADD3 R7, PT, PT, R7, 0x4, RZ ;  /* 0x0000000407077810 */ /* 0x000fe20007ffe0ff */
[----:B--2---:R-:W-:-:S04]  /*0730*/  FFMA R19, R19, R20, R12 ;  /* 0x0000001413137223 */ /* 0x004fc8000000000c */
[----:B---3--:R-:W-:-:S04]  /*0740*/  FFMA R4, R4, R14, R19 ;  /* 0x0000000e04047223 */ /* 0x008fc80000000013 */
[----:B----4-:R-:W-:-:S04]  /*0750*/  FFMA R3, R3, R16, R4 ;  /* 0x0000001003037223 */ /* 0x010fc80000000004 */
[----:B-----5:R-:W-:-:S07]  /*0760*/  FFMA R12, R22, R8, R3 ;  /* 0x00000008160c7223 */ /* 0x020fce0000000003 */
.L_x_3:
[----:B------:R-:W-:Y:S05]  /*0770*/  @!P0 BRA `(.L_x_0) ;  /* 0x0000000000888947 */ /* 0x000fea0003800000 */
[----:B------:R-:W-:Y:S02]  /*0780*/  ISETP.NE.AND P1, PT, R6, 0x1, PT ;  /* 0x000000010600780c */ /* 0x000fe40003f25270 */
[----:B------:R-:W-:-:S04]  /*0790*/  LOP3.LUT R3, R0, 0x1, RZ, 0xc0, !PT ;  /* 0x0000000100037812 */ /* 0x000fc800078ec0ff */
[----:B------:R-:W-:-:S07]  /*07a0*/  ISETP.NE.U32.AND P0, PT, R3, 0x1, PT ;  /* 0x000000010300780c */ /* 0x000fce0003f05070 */
[----:B------:R-:W-:Y:S06]  /*07b0*/  @!P1 BRA `(.L_x_4) ;  /* 0x0000000000509947 */ /* 0x000fec0003800000 */
[----:B------:R-:W1:Y:S01]  /*07c0*/  LDC.64 R10, c[0x0][0x388] ;  /* 0x0000e200ff0a7b82 */ /* 0x000e620000000a00 */
[----:B------:R-:W2:Y:S01]  /*07d0*/  LDCU.64 UR6, c[0x0][0x388] ;  /* 0x00007100ff0677ac */ /* 0x000ea20008000a00 */
[----:B------:R-:W-:Y:S01]  /*07e0*/  IMAD R17, R7, R0, R5 ;  /* 0x0000000007117224 */ /* 0x000fe200078e0205 */
[C---:B------:R-:W-:Y:S01]  /*07f0*/  IADD3 R3, P1, PT, R2.reuse, R7, RZ ;  /* 0x0000000702037210 */ /* 0x040fe20007f3e0ff */
[----:B------:R-:W-:-:S03]  /*0800*/  IMAD.IADD R15, R2, 0x1, R7 ;  /* 0x00000001020f7824 */ /* 0x000fc600078e0207 */
[----:B------:R-:W-:Y:S01]  /*0810*/  IADD3.X R4, PT, PT, RZ, RZ, RZ, P1, !PT ;  /* 0x000000ffff047210 */ /* 0x000fe20000ffe4ff */
[----:B------:R-:W3:Y:S01]  /*0820*/  LDC.64 R8, c[0x0][0x390] ;  /* 0x0000e400ff087b82 */ /* 0x000ee20000000a00 */
[----:B------:R-:W-:Y:S01]  /*0830*/  IADD3 R13, PT, PT, R17, R0, RZ ;  /* 0x00000000110d7210 */ /* 0x000fe20007ffe0ff */
[----:B-1----:R-:W-:Y:S01]  /*0840*/  IMAD.WIDE.U32 R14, R15, 0x4, R10 ;  /* 0x000000040f0e7825 */ /* 0x002fe200078e000a */
[----:B--2---:R-:W-:-:S04]  /*0850*/  LEA R10, P1, R3, UR6, 0x2 ;  /* 0x00000006030a7c11 */ /* 0x004fc8000f8210ff */
[----:B------:R-:W-:Y:S01]  /*0860*/  LEA.HI.X R11, R3, UR7, R4, 0x2, P1 ;  /* 0x00000007030b7c11 */ /* 0x000fe200088f1404 */
[----:B0-----:R-:W2:Y:S01]  /*0870*/  LDG.E R15, desc[UR4][R14.64] ;  /* 0x000000040e0f7981 */ /* 0x001ea2000c1e1900 */
[----:B---3--:R-:W-:-:S04]  /*0880*/  IMAD.WIDE.U32 R16, R17, 0x4, R8 ;  /* 0x0000000411107825 */ /* 0x008fc800078e0008 */
[----:B------:R-:W3:Y:S01]  /*0890*/  LDG.E R11, desc[UR4][R10.64+0x4] ;  /* 0x000004040a0b7981 */ /* 0x000ee2000c1e1900 */
[----:B------:R-:W-:-:S03]  /*08a0*/  IMAD.WIDE.U32 R8, R13, 0x4, R8 ;  /* 0x000000040d087825 */ /* 0x000fc600078e0008 */
[----:B------:R-:W2:Y:S04]  /*08b0*/  LDG.E R16, desc[UR4][R16.64] ;  /* 0x0000000410107981 */ /* 0x000ea8000c1e1900 */
[----:B------:R-:W3:Y:S01]  /*08c0*/  LDG.E R8, desc[UR4][R8.64] ;  /* 0x0000000408087981 */ /* 0x000ee2000c1e1900 */
[----:B------:R-:W-:Y:S01]  /*08d0*/  IADD3 R7, PT, PT, R7, 0x2, RZ ;  /* 0x0000000207077810 */ /* 0x000fe20007ffe0ff */
[----:B--2---:R-:W-:-:S04]  /*08e0*/  FFMA R12, R15, R16, R12 ;  /* 0x000000100f0c7223 */ /* 0x004fc8000000000c */
[----:B---3--:R-:W-:-:S07]  /*08f0*/  FFMA R12, R11, R8, R12 ;  /* 0x000000080b0c7223 */ /* 0x008fce000000000c */
.L_x_4:
[----:B------:R-:W-:Y:S05]  /*0900*/  @P0 BRA `(.L_x_0) ;  /* 0x0000000000240947 */ /* 0x000fea0003800000 */
[----:B------:R-:W1:Y:S01]  /*0910*/  LDC.64 R8, c[0x0][0x388] ;  /* 0x0000e200ff087b82 */ /* 0x000e620000000a00 */
[----:B------:R-:W-:Y:S01]  /*0920*/  IADD3 R3, PT, PT, R2, R7, RZ ;  /* 0x0000000702037210 */ /* 0x000fe20007ffe0ff */
[----:B------:R-:W-:-:S06]  /*0930*/  IMAD R13, R7, R0, R5 ;  /* 0x00000000070d7224 */ /* 0x000fcc00078e0205 */
[----:B------:R-:W2:Y:S01]  /*0940*/  LDC.64 R10, c[0x0][0x390] ;  /* 0x0000e400ff0a7b82 */ /* 0x000ea20000000a00 */
[----:B-1----:R-:W-:-:S06]  /*0950*/  IMAD.WIDE.U32 R6, R3, 0x4, R8 ;  /* 0x0000000403067825 */ /* 0x002fcc00078e0008 */
[----:B0-----:R-:W3:Y:S01]  /*0960*/  LDG.E R7, desc[UR4][R6.64] ;  /* 0x0000000406077981 */ /* 0x001ee2000c1e1900 */
[----:B--2---:R-:W-:-:S06]  /*0970*/  IMAD.WIDE.U32 R8, R13, 0x4, R10 ;  /* 0x000000040d087825 */ /* 0x004fcc00078e000a */
[----:B------:R-:W3:Y:S02]  /*0980*/  LDG.E R8, desc[UR4][R8.64] ;  /* 0x0000000408087981 */ /* 0x000ee4000c1e1900 */
[----:B---3--:R-:W-:-:S07]  /*0990*/  FFMA R12, R7, R8, R12 ;  /* 0x00000008070c7223 */ /* 0x008fce000000000c */
.L_x_0:
[----:B------:R-:W1:Y:S01]  /*09a0*/  LDC.64 R6, c[0x0][0x398] ;  /* 0x0000e600ff067b82 */ /* 0x000e620000000a00 */
[----:B------:R-:W-:-:S05]  /*09b0*/  IADD3 R3, PT, PT, R2, R5, RZ ;  /* 0x0000000502037210 */ /* 0x000fca0007ffe0ff */
[----:B-1----:R-:W-:-:S05]  /*09c0*/  IMAD.WIDE R2, R3, 0x4, R6 ;  /* 0x0000000403027825 */ /* 0x002fca00078e0206 */
[----:B0-----:R-:W-:Y:S01]  /*09d0*/  STG.E desc[UR4][R2.64], R12 ;  /* 0x0000000c02007986 */ /* 0x001fe2000c101904 */
[----:B------:R-:W-:Y:S05]  /*09e0*/  EXIT ;  /* 0x000000000000794d */ /* 0x000fea0003800000 */
.L_x_5:
[----:B------:R-:W-:-:S00]  /*09f0*/  BRA `(.L_x_5) ;  /* 0xfffffffc00fc7947 */ /* 0x000fc0000383ffff */
[----:B------:R-:W-:-:S00]  /*0a00*/  NOP ;  /* 0x0000000000007918 */ /* 0x000fc00000000000 */
[----:B------:R-:W-:-:S00]  /*0a10*/  NOP ;  /* 0x0000000000007918 */ /* 0x000fc00000000000 */
[----:B------:R-:W-:-:S00]  /*0a20*/  NOP ;  /* 0x0000000000007918 */ /* 0x000fc00000000000 */
[----:B------:R-:W-:-:S00]  /*0a30*/  NOP ;  /* 0x0000000000007918 */ /* 0x000fc00000000000 */
[----:B------:R-:W-:-:S00]  /*0a40*/  NOP ;  /* 0x0000000000007918 */ /* 0x000fc00000000000 */
[----:B------:R-:W-:-:S00]  /*0a50*/  NOP ;  /* 0x0000000000007918 */ /* 0x000fc00000000000 */
[----:B------:R-:W-:-:S00]  /*0a60*/  NOP ;  /* 0x0000000000007918 */ /* 0x000fc00000000000 */
[----:B------:R-:W-:-:S00]  /*0a70*/  NOP ;  /* 0x0000000000007918 */ /* 0x000fc00000000000 */
.L_x_6:


//--------------------- .nv.shared.reserved.0     --------------------------
	.section	.nv.shared.reserved.0,"aw",@nobits
	.weak		__nv_reservedSMEM_offset_0_alias
	.size		__nv_reservedSMEM_offset_0_alias, 0, 64
	.other		__nv_reservedSMEM_offset_0_alias,@"STO_CUDA_RESERVED_SHARED STV_DEFAULT"
__nv_reservedSMEM_offset_0_alias:
	.zero		0
	.zero		64


//--------------------- .nv.constant0._Z6kerneliPKfS0_Pf --------------------------
	.section	.nv.constant0._Z6kerneliPKfS0_Pf,"a",@progbits
	.sectionflags	@""
	.align	4
.nv.constant0._Z6kerneliPKfS0_Pf:
	.zero		928


//--------------------- SYMBOLS --------------------------

	.type		.nv.reservedSmem.offset0,@object
	.size		.nv.reservedSmem.offset0,0x4
